//
// Generated by NVIDIA NVVM Compiler
//
// Compiler Build ID: CL-36424714
// Cuda compilation tools, release 13.0, V13.0.88
// Based on NVVM 20.0.0
//

.version 9.0
.target sm_100
.address_size 64

	// .globl	_Z23squaredDifferenceKernelPKiS0_Pdi
// _ZZ12reduceKernelPdS_iE10sharedData has been demoted
// _ZZ20finalReductionKernelPdS_iE10sharedData has been demoted

.visible .entry _Z23squaredDifferenceKernelPKiS0_Pdi(
	.param .u64 .ptr .align 1 _Z23squaredDifferenceKernelPKiS0_Pdi_param_0,
	.param .u64 .ptr .align 1 _Z23squaredDifferenceKernelPKiS0_Pdi_param_1,
	.param .u64 .ptr .align 1 _Z23squaredDifferenceKernelPKiS0_Pdi_param_2,
	.param .u32 _Z23squaredDifferenceKernelPKiS0_Pdi_param_3
)
{
	.reg .pred 	%p<2>;
	.reg .b32 	%r<10>;
	.reg .b64 	%rd<12>;
	.reg .b64 	%fd<2>;

	ld.param.u64 	%rd1, [_Z23squaredDifferenceKernelPKiS0_Pdi_param_0];
	ld.param.u64 	%rd2, [_Z23squaredDifferenceKernelPKiS0_Pdi_param_1];
	ld.param.u64 	%rd3, [_Z23squaredDifferenceKernelPKiS0_Pdi_param_2];
	ld.param.u32 	%r2, [_Z23squaredDifferenceKernelPKiS0_Pdi_param_3];
	mov.u32 	%r3, %tid.x;
	mov.u32 	%r4, %ctaid.x;
	mov.u32 	%r5, %ntid.x;
	mad.lo.s32 	%r1, %r4, %r5, %r3;
	setp.ge.s32 	%p1, %r1, %r2;
	@%p1 bra 	$L__BB0_2;
	cvta.to.global.u64 	%rd4, %rd1;
	cvta.to.global.u64 	%rd5, %rd2;
	cvta.to.global.u64 	%rd6, %rd3;
	mul.wide.s32 	%rd7, %r1, 4;
	add.s64 	%rd8, %rd4, %rd7;
	ld.global.u32 	%r6, [%rd8];
	add.s64 	%rd9, %rd5, %rd7;
	ld.global.u32 	%r7, [%rd9];
	sub.s32 	%r8, %r6, %r7;
	mul.lo.s32 	%r9, %r8, %r8;
	cvt.rn.f64.u32 	%fd1, %r9;
	mul.wide.s32 	%rd10, %r1, 8;
	add.s64 	%rd11, %rd6, %rd10;
	st.global.f64 	[%rd11], %fd1;
$L__BB0_2:
	ret;

}
	// .globl	_Z12reduceKernelPdS_i
.visible .entry _Z12reduceKernelPdS_i(
	.param .u64 .ptr .align 1 _Z12reduceKernelPdS_i_param_0,
	.param .u64 .ptr .align 1 _Z12reduceKernelPdS_i_param_1,
	.param .u32 _Z12reduceKernelPdS_i_param_2
)
{
	.reg .pred 	%p<6>;
	.reg .b32 	%r<14>;
	.reg .b64 	%rd<9>;
	.reg .b64 	%fd<9>;
	// demoted variable
	.shared .align 8 .b8 _ZZ12reduceKernelPdS_iE10sharedData[8192];
	ld.param.u64 	%rd1, [_Z12reduceKernelPdS_i_param_0];
	ld.param.u64 	%rd2, [_Z12reduceKernelPdS_i_param_1];
	ld.param.u32 	%r8, [_Z12reduceKernelPdS_i_param_2];
	mov.u32 	%r1, %tid.x;
	mov.u32 	%r2, %ctaid.x;
	mov.u32 	%r13, %ntid.x;
	mad.lo.s32 	%r4, %r2, %r13, %r1;
	setp.ge.s32 	%p1, %r4, %r8;
	mov.f64 	%fd8, 0d0000000000000000;
	@%p1 bra 	$L__BB1_2;
	cvta.to.global.u64 	%rd3, %rd1;
	mul.wide.s32 	%rd4, %r4, 8;
	add.s64 	%rd5, %rd3, %rd4;
	ld.global.f64 	%fd8, [%rd5];
$L__BB1_2:
	shl.b32 	%r9, %r1, 3;
	mov.u32 	%r10, _ZZ12reduceKernelPdS_iE10sharedData;
	add.s32 	%r5, %r10, %r9;
	st.shared.f64 	[%r5], %fd8;
	bar.sync 	0;
	setp.lt.u32 	%p2, %r13, 2;
	@%p2 bra 	$L__BB1_6;
$L__BB1_3:
	shr.u32 	%r7, %r13, 1;
	setp.ge.u32 	%p3, %r1, %r7;
	@%p3 bra 	$L__BB1_5;
	shl.b32 	%r11, %r7, 3;
	add.s32 	%r12, %r5, %r11;
	ld.shared.f64 	%fd4, [%r12];
	ld.shared.f64 	%fd5, [%r5];
	add.f64 	%fd6, %fd4, %fd5;
	st.shared.f64 	[%r5], %fd6;
$L__BB1_5:
	bar.sync 	0;
	setp.gt.u32 	%p4, %r13, 3;
	mov.u32 	%r13, %r7;
	@%p4 bra 	$L__BB1_3;
$L__BB1_6:
	setp.ne.s32 	%p5, %r1, 0;
	@%p5 bra 	$L__BB1_8;
	ld.shared.f64 	%fd7, [_ZZ12reduceKernelPdS_iE10sharedData];
	cvta.to.global.u64 	%rd6, %rd2;
	mul.wide.u32 	%rd7, %r2, 8;
	add.s64 	%rd8, %rd6, %rd7;
	st.global.f64 	[%rd8], %fd7;
$L__BB1_8:
	ret;

}
	// .globl	_Z20finalReductionKernelPdS_i
.visible .entry _Z20finalReductionKernelPdS_i(
	.param .u64 .ptr .align 1 _Z20finalReductionKernelPdS_i_param_0,
	.param .u64 .ptr .align 1 _Z20finalReductionKernelPdS_i_param_1,
	.param .u32 _Z20finalReductionKernelPdS_i_param_2
)
{
	.reg .pred 	%p<7>;
	.reg .b32 	%r<14>;
	.reg .b64 	%rd<12>;
	.reg .b64 	%fd<11>;
	// demoted variable
	.shared .align 8 .b8 _ZZ20finalReductionKernelPdS_iE10sharedData[8192];
	ld.param.u64 	%rd5, [_Z20finalReductionKernelPdS_i_param_0];
	ld.param.u64 	%rd6, [_Z20finalReductionKernelPdS_i_param_1];
	ld.param.u32 	%r7, [_Z20finalReductionKernelPdS_i_param_2];
	cvta.to.global.u64 	%rd1, %rd6;
	mov.u32 	%r1, %tid.x;
	mov.u32 	%r8, %ctaid.x;
	mov.u32 	%r13, %ntid.x;
	mad.lo.s32 	%r3, %r8, %r13, %r1;
	setp.ge.s32 	%p1, %r3, %r7;
	mov.f64 	%fd10, 0d0000000000000000;
	@%p1 bra 	$L__BB2_2;
	cvta.to.global.u64 	%rd7, %rd5;
	mul.wide.s32 	%rd8, %r3, 8;
	add.s64 	%rd9, %rd7, %rd8;
	ld.global.f64 	%fd10, [%rd9];
$L__BB2_2:
	shl.b32 	%r9, %r1, 3;
	mov.u32 	%r10, _ZZ20finalReductionKernelPdS_iE10sharedData;
	add.s32 	%r4, %r10, %r9;
	st.shared.f64 	[%r4], %fd10;
	bar.sync 	0;
	setp.lt.u32 	%p2, %r13, 2;
	@%p2 bra 	$L__BB2_6;
$L__BB2_3:
	shr.u32 	%r6, %r13, 1;
	setp.ge.u32 	%p3, %r1, %r6;
	@%p3 bra 	$L__BB2_5;
	shl.b32 	%r11, %r6, 3;
	add.s32 	%r12, %r4, %r11;
	ld.shared.f64 	%fd5, [%r12];
	ld.shared.f64 	%fd6, [%r4];
	add.f64 	%fd7, %fd5, %fd6;
	st.shared.f64 	[%r4], %fd7;
$L__BB2_5:
	bar.sync 	0;
	setp.gt.u32 	%p4, %r13, 3;
	mov.u32 	%r13, %r6;
	@%p4 bra 	$L__BB2_3;
$L__BB2_6:
	setp.ne.s32 	%p5, %r1, 0;
	@%p5 bra 	$L__BB2_9;
	ld.shared.f64 	%fd3, [_ZZ20finalReductionKernelPdS_iE10sharedData];
	ld.global.u64 	%rd11, [%rd1];
$L__BB2_8:
	mov.b64 	%fd8, %rd11;
	add.f64 	%fd9, %fd3, %fd8;
	mov.b64 	%rd10, %fd9;
	atom.relaxed.global.cas.b64 	%rd4, [%rd1], %rd11, %rd10;
	setp.ne.s64 	%p6, %rd11, %rd4;
	mov.u64 	%rd11, %rd4;
	@%p6 bra 	$L__BB2_8;
$L__BB2_9:
	ret;

}


// ===== COMPILED SASS (sm_100) =====

	.target	sm_100

	.elftype	@"ET_EXEC"


//--------------------- .note.nv.tkinfo           --------------------------
	.section	.note.nv.tkinfo,"",@"SHT_NOTE"
	.sectionflags	@"SHF_NOTE_NV_TKINFO"
	.tkinfo
        /*0018*/ 	.word	0x00000002
        /*0030*/ 	.string	""
        /*0030*/ 	.string	"ptxas"
        /*0030*/ 	.string	"Cuda compilation tools, release 13.0, V13.0.88"
        /*0030*/ 	.string	"Build cuda_13.0.r13.0/compiler.36424714_0"
        /*0030*/ 	.string	"-arch sm_100 -m 64 "



//--------------------- .note.nv.cuinfo           --------------------------
	.section	.note.nv.cuinfo,"",@"SHT_NOTE"
	.sectionflags	@"SHF_NOTE_NV_CUINFO"
        /*0018*/ 	.short	0x0002
        /*001a*/ 	.short	0x0064
        /*001c*/ 	.short	0x0082
	.zero		2


//--------------------- .nv.info                  --------------------------
	.section	.nv.info,"",@"SHT_CUDA_INFO"
	.align	4


	//----- nvinfo : EIATTR_REGCOUNT
	.align		4
        /*0000*/ 	.byte	0x04, 0x2f
        /*0002*/ 	.short	(.L_1 - .L_0)
	.align		4
.L_0:
        /*0004*/ 	.word	index@(_Z23squaredDifferenceKernelPKiS0_Pdi)
        /*0008*/ 	.word	0x0000000e


	//----- nvinfo : EIATTR_FRAME_SIZE
	.align		4
.L_1:
        /*000c*/ 	.byte	0x04, 0x11
        /*000e*/ 	.short	(.L_3 - .L_2)
	.align		4
.L_2:
        /*0010*/ 	.word	index@(_Z23squaredDifferenceKernelPKiS0_Pdi)
        /*0014*/ 	.word	0x00000000


	//----- nvinfo : EIATTR_REGCOUNT
	.align		4
.L_3:
        /*0018*/ 	.byte	0x04, 0x2f
        /*001a*/ 	.short	(.L_5 - .L_4)
	.align		4
.L_4:
        /*001c*/ 	.word	index@(_Z12reduceKernelPdS_i)
        /*0020*/ 	.word	0x0000000d


	//----- nvinfo : EIATTR_FRAME_SIZE
	.align		4
.L_5:
        /*0024*/ 	.byte	0x04, 0x11
        /*0026*/ 	.short	(.L_7 - .L_6)
	.align		4
.L_6:
        /*0028*/ 	.word	index@(_Z12reduceKernelPdS_i)
        /*002c*/ 	.word	0x00000000


	//----- nvinfo : EIATTR_REGCOUNT
	.align		4
.L_7:
        /*0030*/ 	.byte	0x04, 0x2f
        /*0032*/ 	.short	(.L_9 - .L_8)
	.align		4
.L_8:
        /*0034*/ 	.word	index@(_Z20finalReductionKernelPdS_i)
        /*0038*/ 	.word	0x0000000e


	//----- nvinfo : EIATTR_FRAME_SIZE
	.align		4
.L_9:
        /*003c*/ 	.byte	0x04, 0x11
        /*003e*/ 	.short	(.L_11 - .L_10)
	.align		4
.L_10:
        /*0040*/ 	.word	index@(_Z20finalReductionKernelPdS_i)
        /*0044*/ 	.word	0x00000000


	//----- nvinfo : EIATTR_MIN_STACK_SIZE
	.align		4
.L_11:
        /*0048*/ 	.byte	0x04, 0x12
        /*004a*/ 	.short	(.L_13 - .L_12)
	.align		4
.L_12:
        /*004c*/ 	.word	index@(_Z20finalReductionKernelPdS_i)
        /*0050*/ 	.word	0x00000000


	//----- nvinfo : EIATTR_MIN_STACK_SIZE
	.align		4
.L_13:
        /*0054*/ 	.byte	0x04, 0x12
        /*0056*/ 	.short	(.L_15 - .L_14)
	.align		4
.L_14:
        /*0058*/ 	.word	index@(_Z12reduceKernelPdS_i)
        /*005c*/ 	.word	0x00000000


	//----- nvinfo : EIATTR_MIN_STACK_SIZE
	.align		4
.L_15:
        /*0060*/ 	.byte	0x04, 0x12
        /*0062*/ 	.short	(.L_17 - .L_16)
	.align		4
.L_16:
        /*0064*/ 	.word	index@(_Z23squaredDifferenceKernelPKiS0_Pdi)
        /*0068*/ 	.word	0x00000000
.L_17:


//--------------------- .nv.compat                --------------------------
	.section	.nv.compat,"",@"SHT_CUDA_COMPAT_INFO"
	.align	4
        /*0000*/ 	.byte	0x02, 0x09, 0x00, 0x00, 0x02, 0x02, 0x01, 0x00, 0x02, 0x05, 0x05, 0x00, 0x03, 0x07, 0x01, 0x01
        /*0010*/ 	.byte	0x02, 0x03, 0x00, 0x00, 0x02, 0x06, 0x01, 0x00, 0x04, 0x0b, 0x08, 0x00, 0x01, 0x00, 0x00, 0x00
        /*0020*/ 	.byte	0x00, 0x00, 0x00, 0x00


//--------------------- .nv.info._Z20finalReductionKernelPdS_i --------------------------
	.section	.nv.info._Z20finalReductionKernelPdS_i,"",@"SHT_CUDA_INFO"
	.sectionflags	@""
	.align	4


	//----- nvinfo : EIATTR_CUDA_API_VERSION
	.align		4
        /*0000*/ 	.byte	0x04, 0x37
        /*0002*/ 	.short	(.L_19 - .L_18)
.L_18:
        /*0004*/ 	.word	0x00000082


	//----- nvinfo : EIATTR_KPARAM_INFO
	.align		4
.L_19:
        /*0008*/ 	.byte	0x04, 0x17
        /*000a*/ 	.short	(.L_21 - .L_20)
.L_20:
        /*000c*/ 	.word	0x00000000
        /*0010*/ 	.short	0x0002
        /*0012*/ 	.short	0x0010
        /*0014*/ 	.byte	0x00, 0xf0, 0x11, 0x00


	//----- nvinfo : EIATTR_KPARAM_INFO
	.align		4
.L_21:
        /*0018*/ 	.byte	0x04, 0x17
        /*001a*/ 	.short	(.L_23 - .L_22)
.L_22:
        /*001c*/ 	.word	0x00000000
        /*0020*/ 	.short	0x0001
        /*0022*/ 	.short	0x0008
        /*0024*/ 	.byte	0x00, 0xf5, 0x21, 0x00


	//----- nvinfo : EIATTR_KPARAM_INFO
	.align		4
.L_23:
        /*0028*/ 	.byte	0x04, 0x17
        /*002a*/ 	.short	(.L_25 - .L_24)
.L_24:
        /*002c*/ 	.word	0x00000000
        /*0030*/ 	.short	0x0000
        /*0032*/ 	.short	0x0000
        /*0034*/ 	.byte	0x00, 0xf5, 0x21, 0x00


	//----- nvinfo : EIATTR_SPARSE_MMA_MASK
	.align		4
.L_25:
        /*0038*/ 	.byte	0x03, 0x50
        /*003a*/ 	.short	0x0000


	//----- nvinfo : EIATTR_MAXREG_COUNT
	.align		4
        /*003c*/ 	.byte	0x03, 0x1b
        /*003e*/ 	.short	0x00ff


	//----- nvinfo : EIATTR_NUM_BARRIERS
	.align		4
        /*0040*/ 	.byte	0x02, 0x4c
        /*0042*/ 	.byte	0x01
	.zero		1


	//----- nvinfo : EIATTR_MERCURY_ISA_VERSION
	.align		4
        /*0044*/ 	.byte	0x03, 0x5f
        /*0046*/ 	.short	0x0101


	//----- nvinfo : EIATTR_VRC_CTA_INIT_COUNT
	.align		4
        /*0048*/ 	.byte	0x02, 0x4a
	.zero		1
	.zero		1


	//----- nvinfo : EIATTR_EXIT_INSTR_OFFSETS
	.align		4
        /*004c*/ 	.byte	0x04, 0x1c
        /*004e*/ 	.short	(.L_27 - .L_26)


	//   ....[0]....
.L_26:
        /*0050*/ 	.word	0x00000200


	//   ....[1]....
        /*0054*/ 	.word	0x000002f0


	//----- nvinfo : EIATTR_CRS_STACK_SIZE
	.align		4
.L_27:
        /*0058*/ 	.byte	0x04, 0x1e
        /*005a*/ 	.short	(.L_29 - .L_28)
.L_28:
        /*005c*/ 	.word	0x00000000


	//----- nvinfo : EIATTR_CBANK_PARAM_SIZE
	.align		4
.L_29:
        /*0060*/ 	.byte	0x03, 0x19
        /*0062*/ 	.short	0x0014


	//----- nvinfo : EIATTR_PARAM_CBANK
	.align		4
        /*0064*/ 	.byte	0x04, 0x0a
        /*0066*/ 	.short	(.L_31 - .L_30)
	.align		4
.L_30:
        /*0068*/ 	.word	index@(.nv.constant0._Z20finalReductionKernelPdS_i)
        /*006c*/ 	.short	0x0380
        /*006e*/ 	.short	0x0014


	//----- nvinfo : EIATTR_SW_WAR
	.align		4
.L_31:
        /*0070*/ 	.byte	0x04, 0x36
        /*0072*/ 	.short	(.L_33 - .L_32)
.L_32:
        /*0074*/ 	.word	0x00000008
.L_33:


//--------------------- .nv.info._Z12reduceKernelPdS_i --------------------------
	.section	.nv.info._Z12reduceKernelPdS_i,"",@"SHT_CUDA_INFO"
	.sectionflags	@""
	.align	4


	//----- nvinfo : EIATTR_CUDA_API_VERSION
	.align		4
        /*0000*/ 	.byte	0x04, 0x37
        /*0002*/ 	.short	(.L_35 - .L_34)
.L_34:
        /*0004*/ 	.word	0x00000082


	//----- nvinfo : EIATTR_KPARAM_INFO
	.align		4
.L_35:
        /*0008*/ 	.byte	0x04, 0x17
        /*000a*/ 	.short	(.L_37 - .L_36)
.L_36:
        /*000c*/ 	.word	0x00000000
        /*0010*/ 	.short	0x0002
        /*0012*/ 	.short	0x0010
        /*0014*/ 	.byte	0x00, 0xf0, 0x11, 0x00


	//----- nvinfo : EIATTR_KPARAM_INFO
	.align		4
.L_37:
        /*0018*/ 	.byte	0x04, 0x17
        /*001a*/ 	.short	(.L_39 - .L_38)
.L_38:
        /*001c*/ 	.word	0x00000000
        /*0020*/ 	.short	0x0001
        /*0022*/ 	.short	0x0008
        /*0024*/ 	.byte	0x00, 0xf5, 0x21, 0x00


	//----- nvinfo : EIATTR_KPARAM_INFO
	.align		4
.L_39:
        /*0028*/ 	.byte	0x04, 0x17
        /*002a*/ 	.short	(.L_41 - .L_40)
.L_40:
        /*002c*/ 	.word	0x00000000
        /*0030*/ 	.short	0x0000
        /*0032*/ 	.short	0x0000
        /*0034*/ 	.byte	0x00, 0xf5, 0x21, 0x00


	//----- nvinfo : EIATTR_SPARSE_MMA_MASK
	.align		4
.L_41:
        /*0038*/ 	.byte	0x03, 0x50
        /*003a*/ 	.short	0x0000


	//----- nvinfo : EIATTR_MAXREG_COUNT
	.align		4
        /*003c*/ 	.byte	0x03, 0x1b
        /*003e*/ 	.short	0x00ff


	//----- nvinfo : EIATTR_NUM_BARRIERS
	.align		4
        /*0040*/ 	.byte	0x02, 0x4c
        /*0042*/ 	.byte	0x01
	.zero		1


	//----- nvinfo : EIATTR_MERCURY_ISA_VERSION
	.align		4
        /*0044*/ 	.byte	0x03, 0x5f
        /*0046*/ 	.short	0x0101


	//----- nvinfo : EIATTR_VRC_CTA_INIT_COUNT
	.align		4
        /*0048*/ 	.byte	0x02, 0x4a
	.zero		1
	.zero		1


	//----- nvinfo : EIATTR_EXIT_INSTR_OFFSETS
	.align		4
        /*004c*/ 	.byte	0x04, 0x1c
        /*004e*/ 	.short	(.L_43 - .L_42)


	//   ....[0]....
.L_42:
        /*0050*/ 	.word	0x00000210


	//   ....[1]....
        /*0054*/ 	.word	0x00000290


	//----- nvinfo : EIATTR_CBANK_PARAM_SIZE
	.align		4
.L_43:
        /*0058*/ 	.byte	0x03, 0x19
        /*005a*/ 	.short	0x0014


	//----- nvinfo : EIATTR_PARAM_CBANK
	.align		4
        /*005c*/ 	.byte	0x04, 0x0a
        /*005e*/ 	.short	(.L_45 - .L_44)
	.align		4
.L_44:
        /*0060*/ 	.word	index@(.nv.constant0._Z12reduceKernelPdS_i)
        /*0064*/ 	.short	0x0380
        /*0066*/ 	.short	0x0014


	//----- nvinfo : EIATTR_SW_WAR
	.align		4
.L_45:
        /*0068*/ 	.byte	0x04, 0x36
        /*006a*/ 	.short	(.L_47 - .L_46)
.L_46:
        /*006c*/ 	.word	0x00000008
.L_47:


//--------------------- .nv.info._Z23squaredDifferenceKernelPKiS0_Pdi --------------------------
	.section	.nv.info._Z23squaredDifferenceKernelPKiS0_Pdi,"",@"SHT_CUDA_INFO"
	.sectionflags	@""
	.align	4


	//----- nvinfo : EIATTR_CUDA_API_VERSION
	.align		4
        /*0000*/ 	.byte	0x04, 0x37
        /*0002*/ 	.short	(.L_49 - .L_48)
.L_48:
        /*0004*/ 	.word	0x00000082


	//----- nvinfo : EIATTR_KPARAM_INFO
	.align		4
.L_49:
        /*0008*/ 	.byte	0x04, 0x17
        /*000a*/ 	.short	(.L_51 - .L_50)
.L_50:
        /*000c*/ 	.word	0x00000000
        /*0010*/ 	.short	0x0003
        /*0012*/ 	.short	0x0018
        /*0014*/ 	.byte	0x00, 0xf0, 0x11, 0x00


	//----- nvinfo : EIATTR_KPARAM_INFO
	.align		4
.L_51:
        /*0018*/ 	.byte	0x04, 0x17
        /*001a*/ 	.short	(.L_53 - .L_52)
.L_52:
        /*001c*/ 	.word	0x00000000
        /*0020*/ 	.short	0x0002
        /*0022*/ 	.short	0x0010
        /*0024*/ 	.byte	0x00, 0xf5, 0x21, 0x00


	//----- nvinfo : EIATTR_KPARAM_INFO
	.align		4
.L_53:
        /*0028*/ 	.byte	0x04, 0x17
        /*002a*/ 	.short	(.L_55 - .L_54)
.L_54:
        /*002c*/ 	.word	0x00000000
        /*0030*/ 	.short	0x0001
        /*0032*/ 	.short	0x0008
        /*0034*/ 	.byte	0x00, 0xf5, 0x21, 0x00


	//----- nvinfo : EIATTR_KPARAM_INFO
	.align		4
.L_55:
        /*0038*/ 	.byte	0x04, 0x17
        /*003a*/ 	.short	(.L_57 - .L_56)
.L_56:
        /*003c*/ 	.word	0x00000000
        /*0040*/ 	.short	0x0000
        /*0042*/ 	.short	0x0000
        /*0044*/ 	.byte	0x00, 0xf5, 0x21, 0x00


	//----- nvinfo : EIATTR_SPARSE_MMA_MASK
	.align		4
.L_57:
        /*0048*/ 	.byte	0x03, 0x50
        /*004a*/ 	.short	0x0000


	//----- nvinfo : EIATTR_MAXREG_COUNT
	.align		4
        /*004c*/ 	.byte	0x03, 0x1b
        /*004e*/ 	.short	0x00ff


	//----- nvinfo : EIATTR_MERCURY_ISA_VERSION
	.align		4
        /*0050*/ 	.byte	0x03, 0x5f
        /*0052*/ 	.short	0x0101


	//----- nvinfo : EIATTR_VRC_CTA_INIT_COUNT
	.align		4
        /*0054*/ 	.byte	0x02, 0x4a
	.zero		1
	.zero		1


	//----- nvinfo : EIATTR_EXIT_INSTR_OFFSETS
	.align		4
        /*0058*/ 	.byte	0x04, 0x1c
        /*005a*/ 	.short	(.L_59 - .L_58)


	//   ....[0]....
.L_58:
        /*005c*/ 	.word	0x00000070


	//   ....[1]....
        /*0060*/ 	.word	0x00000150


	//----- nvinfo : EIATTR_CBANK_PARAM_SIZE
	.align		4
.L_59:
        /*0064*/ 	.byte	0x03, 0x19
        /*0066*/ 	.short	0x001c


	//----- nvinfo : EIATTR_PARAM_CBANK
	.align		4
        /*0068*/ 	.byte	0x04, 0x0a
        /*006a*/ 	.short	(.L_61 - .L_60)
	.align		4
.L_60:
        /*006c*/ 	.word	index@(.nv.constant0._Z23squaredDifferenceKernelPKiS0_Pdi)
        /*0070*/ 	.short	0x0380
        /*0072*/ 	.short	0x001c


	//----- nvinfo : EIATTR_SW_WAR
	.align		4
.L_61:
        /*0074*/ 	.byte	0x04, 0x36
        /*0076*/ 	.short	(.L_63 - .L_62)
.L_62:
        /*0078*/ 	.word	0x00000008
.L_63:


//--------------------- .nv.callgraph             --------------------------
	.section	.nv.callgraph,"",@"SHT_CUDA_CALLGRAPH"
	.align	4
	.sectionentsize	8
	.align		4
        /*0000*/ 	.word	0x00000000
	.align		4
        /*0004*/ 	.word	0xffffffff
	.align		4
        /*0008*/ 	.word	0x00000000
	.align		4
        /*000c*/ 	.word	0xfffffffe
	.align		4
        /*0010*/ 	.word	0x00000000
	.align		4
        /*0014*/ 	.word	0xfffffffd
	.align		4
        /*0018*/ 	.word	0x00000000
	.align		4
        /*001c*/ 	.word	0xfffffffc


//--------------------- .text._Z20finalReductionKernelPdS_i --------------------------
	.section	.text._Z20finalReductionKernelPdS_i,"ax",@progbits
	.align	128
        .global         _Z20finalReductionKernelPdS_i
        .type           _Z20finalReductionKernelPdS_i,@function
        .size           _Z20finalReductionKernelPdS_i,(.L_x_8 - _Z20finalReductionKernelPdS_i)
        .other          _Z20finalReductionKernelPdS_i,@"STO_CUDA_ENTRY STV_DEFAULT"
_Z20finalReductionKernelPdS_i:
.text._Z20finalReductionKernelPdS_i:
[----:B------:R-:W-:Y:S01]  /*0000*/  LDC R1, c[0x0][0x37c] ;  /* 0x0000df00ff017b82 */ /* 0x000fe20000000800 */
[----:B------:R-:W0:Y:S07]  /*0010*/  S2R R9, SR_TID.X ;  /* 0x0000000000097919 */ /* 0x000e2e0000002100 */
[----:B------:R-:W0:Y:S01]  /*0020*/  S2UR UR4, SR_CTAID.X ;  /* 0x00000000000479c3 */ /* 0x000e220000002500 */
[----:B------:R-:W1:Y:S01]  /*0030*/  LDCU UR5, c[0x0][0x390] ;  /* 0x00007200ff0577ac */ /* 0x000e620008000800 */
[----:B------:R-:W-:Y:S01]  /*0040*/  CS2R R2, SRZ ;  /* 0x0000000000027805 */ /* 0x000fe2000001ff00 */
[----:B------:R-:W2:Y:S05]  /*0050*/  LDCU.64 UR6, c[0x0][0x358] ;  /* 0x00006b00ff0677ac */ /* 0x000eaa0008000a00 */
[----:B------:R-:W0:Y:S02]  /*0060*/  LDC R0, c[0x0][0x360] ;  /* 0x0000d800ff007b82 */ /* 0x000e240000000800 */
[----:B0-----:R-:W-:-:S05]  /*0070*/  IMAD R7, R0, UR4, R9 ;  /* 0x0000000400077c24 */ /* 0x001fca000f8e0209 */
[----:B-1----:R-:W-:-:S13]  /*0080*/  ISETP.GE.AND P0, PT, R7, UR5, PT ;  /* 0x0000000507007c0c */ /* 0x002fda000bf06270 */
[----:B------:R-:W0:Y:S02]  /*0090*/  @!P0 LDC.64 R4, c[0x0][0x380] ;  /* 0x0000e000ff048b82 */ /* 0x000e240000000a00 */
[----:B0-----:R-:W-:-:S05]  /*00a0*/  @!P0 IMAD.WIDE R4, R7, 0x8, R4 ;  /* 0x0000000807048825 */ /* 0x001fca00078e0204 */
[----:B--2---:R-:W2:Y:S01]  /*00b0*/  @!P0 LDG.E.64 R2, desc[UR6][R4.64] ;  /* 0x0000000604028981 */ /* 0x004ea2000c1e1b00 */
[----:B------:R-:W0:Y:S01]  /*00c0*/  S2UR UR5, SR_CgaCtaId ;  /* 0x00000000000579c3 */ /* 0x000e220000008800 */
[----:B------:R-:W-:Y:S01]  /*00d0*/  UMOV UR4, 0x400 ;  /* 0x0000040000047882 */ /* 0x000fe20000000000 */
[----:B------:R-:W-:Y:S02]  /*00e0*/  ISETP.GE.U32.AND P1, PT, R0, 0x2, PT ;  /* 0x000000020000780c */ /* 0x000fe40003f26070 */
[----:B------:R-:W-:Y:S01]  /*00f0*/  ISETP.NE.AND P0, PT, R9, RZ, PT ;  /* 0x000000ff0900720c */ /* 0x000fe20003f05270 */
[----:B0-----:R-:W-:-:S06]  /*0100*/  ULEA UR4, UR5, UR4, 0x18 ;  /* 0x0000000405047291 */ /* 0x001fcc000f8ec0ff */
[----:B------:R-:W-:-:S05]  /*0110*/  LEA R7, R9, UR4, 0x3 ;  /* 0x0000000409077c11 */ /* 0x000fca000f8e18ff */
[----:B--2---:R0:W-:Y:S01]  /*0120*/  STS.64 [R7], R2 ;  /* 0x0000000207007388 */ /* 0x0041e20000000a00 */
[----:B------:R-:W-:Y:S06]  /*0130*/  BAR.SYNC.DEFER_BLOCKING 0x0 ;  /* 0x0000000000007b1d */ /* 0x000fec0000010000 */
[----:B------:R-:W-:Y:S05]  /*0140*/  @!P1 BRA `(.L_x_0) ;  /* 0x00000000002c9947 */ /* 0x000fea0003800000 */
.L_x_1:
[----:B------:R-:W-:-:S04]  /*0150*/  SHF.R.U32.HI R8, RZ, 0x1, R0 ;  /* 0x00000001ff087819 */ /* 0x000fc80000011600 */
[----:B------:R-:W-:-:S13]  /*0160*/  ISETP.GE.U32.AND P1, PT, R9, R8, PT ;  /* 0x000000080900720c */ /* 0x000fda0003f26070 */
[----:B------:R-:W-:Y:S01]  /*0170*/  @!P1 IMAD R6, R8, 0x8, R7 ;  /* 0x0000000808069824 */ /* 0x000fe200078e0207 */
[----:B------:R-:W-:Y:S04]  /*0180*/  @!P1 LDS.64 R4, [R7] ;  /* 0x0000000007049984 */ /* 0x000fe80000000a00 */
[----:B0-----:R-:W0:Y:S02]  /*0190*/  @!P1 LDS.64 R2, [R6] ;  /* 0x0000000006029984 */ /* 0x001e240000000a00 */
[----:B0-----:R-:W-:-:S07]  /*01a0*/  @!P1 DADD R2, R2, R4 ;  /* 0x0000000002029229 */ /* 0x001fce0000000004 */
[----:B------:R1:W-:Y:S01]  /*01b0*/  @!P1 STS.64 [R7], R2 ;  /* 0x0000000207009388 */ /* 0x0003e20000000a00 */
[----:B------:R-:W-:Y:S01]  /*01c0*/  BAR.SYNC.DEFER_BLOCKING 0x0 ;  /* 0x0000000000007b1d */ /* 0x000fe20000010000 */
[----:B------:R-:W-:Y:S01]  /*01d0*/  ISETP.GT.U32.AND P1, PT, R0, 0x3, PT ;  /* 0x000000030000780c */ /* 0x000fe20003f24070 */
[----:B------:R-:W-:-:S12]  /*01e0*/  IMAD.MOV.U32 R0, RZ, RZ, R8 ;  /* 0x000000ffff007224 */ /* 0x000fd800078e0008 */
[----:B-1----:R-:W-:Y:S05]  /*01f0*/  @P1 BRA `(.L_x_1) ;  /* 0xfffffffc00d41947 */ /* 0x002fea000383ffff */
.L_x_0:
[----:B------:R-:W-:Y:S05]  /*0200*/  @P0 EXIT ;  /* 0x000000000000094d */ /* 0x000fea0003800000 */
[----:B------:R-:W1:Y:S02]  /*0210*/  LDC.64 R4, c[0x0][0x388] ;  /* 0x0000e200ff047b82 */ /* 0x000e640000000a00 */
[----:B-1----:R1:W5:Y:S06]  /*0220*/  LDG.E.64 R8, desc[UR6][R4.64] ;  /* 0x0000000604087981 */ /* 0x00236c000c1e1b00 */
[----:B------:R-:W2:Y:S01]  /*0230*/  S2UR UR5, SR_CgaCtaId ;  /* 0x00000000000579c3 */ /* 0x000ea20000008800 */
[----:B------:R-:W-:Y:S02]  /*0240*/  UMOV UR4, 0x400 ;  /* 0x0000040000047882 */ /* 0x000fe40000000000 */
[----:B--2---:R-:W-:-:S09]  /*0250*/  ULEA UR4, UR5, UR4, 0x18 ;  /* 0x0000000405047291 */ /* 0x004fd2000f8ec0ff */
[----:B01----:R-:W0:Y:S03]  /*0260*/  LDS.64 R2, [UR4] ;  /* 0x00000004ff027984 */ /* 0x003e260008000a00 */
.L_x_2:
[----:B0----5:R-:W-:Y:S01]  /*0270*/  DADD R10, R2, R8 ;  /* 0x00000000020a7229 */ /* 0x021fe20000000008 */
[----:B------:R-:W-:Y:S09]  /*0280*/  YIELD ;  /* 0x0000000000007946 */ /* 0x000ff20003800000 */
[----:B------:R-:W2:Y:S02]  /*0290*/  ATOMG.E.CAS.64.STRONG.GPU PT, R10, [R4], R8, R10 ;  /* 0x00000008040a73a9 */ /* 0x000ea400001ee50a */
[----:B--2---:R-:W-:Y:S01]  /*02a0*/  ISETP.NE.U32.AND P0, PT, R8, R10, PT ;  /* 0x0000000a0800720c */ /* 0x004fe20003f05070 */
[----:B------:R-:W-:-:S03]  /*02b0*/  IMAD.MOV.U32 R8, RZ, RZ, R10 ;  /* 0x000000ffff087224 */ /* 0x000fc600078e000a */
[----:B------:R-:W-:Y:S01]  /*02c0*/  ISETP.NE.AND.EX P0, PT, R9, R11, PT, P0 ;  /* 0x0000000b0900720c */ /* 0x000fe20003f05300 */
[----:B------:R-:W-:-:S12]  /*02d0*/  IMAD.MOV.U32 R9, RZ, RZ, R11 ;  /* 0x000000ffff097224 */ /* 0x000fd800078e000b */
[----:B------:R-:W-:Y:S05]  /*02e0*/  @P0 BRA `(.L_x_2) ;  /* 0xfffffffc00e00947 */ /* 0x000fea000383ffff */
[----:B------:R-:W-:Y:S05]  /*02f0*/  EXIT ;  /* 0x000000000000794d */ /* 0x000fea0003800000 */
.L_x_3:
[----:B------:R-:W-:-:S00]  /*0300*/  BRA `(.L_x_3) ;  /* 0xfffffffc00fc7947 */ /* 0x000fc0000383ffff */
[----:B------:R-:W-:-:S00]  /*0310*/  NOP ;  /* 0x0000000000007918 */ /* 0x000fc00000000000 */
        /* <DEDUP_REMOVED lines=14> */
.L_x_8:


//--------------------- .text._Z12reduceKernelPdS_i --------------------------
	.section	.text._Z12reduceKernelPdS_i,"ax",@progbits
	.align	128
        .global         _Z12reduceKernelPdS_i
        .type           _Z12reduceKernelPdS_i,@function
        .size           _Z12reduceKernelPdS_i,(.L_x_9 - _Z12reduceKernelPdS_i)
        .other          _Z12reduceKernelPdS_i,@"STO_CUDA_ENTRY STV_DEFAULT"
_Z12reduceKernelPdS_i:
.text._Z12reduceKernelPdS_i:
[----:B------:R-:W-:Y:S01]  /*0000*/  LDC R1, c[0x0][0x37c] ;  /* 0x0000df00ff017b82 */ /* 0x000fe20000000800 */
[----:B------:R-:W0:Y:S01]  /*0010*/  S2R R8, SR_TID.X ;  /* 0x0000000000087919 */ /* 0x000e220000002100 */
[----:B------:R-:W0:Y:S01]  /*0020*/  LDCU UR8, c[0x0][0x360] ;  /* 0x00006c00ff0877ac */ /* 0x000e220008000800 */
[----:B------:R-:W-:Y:S01]  /*0030*/  CS2R R2, SRZ ;  /* 0x0000000000027805 */ /* 0x000fe2000001ff00 */
[----:B------:R-:W0:Y:S01]  /*0040*/  S2R R9, SR_CTAID.X ;  /* 0x0000000000097919 */ /* 0x000e220000002500 */
[----:B------:R-:W1:Y:S01]  /*0050*/  LDCU UR4, c[0x0][0x390] ;  /* 0x00007200ff0477ac */ /* 0x000e620008000800 */
[----:B------:R-:W2:Y:S01]  /*0060*/  LDCU.64 UR6, c[0x0][0x358] ;  /* 0x00006b00ff0677ac */ /* 0x000ea20008000a00 */
[----:B0-----:R-:W-:-:S05]  /*0070*/  IMAD R7, R9, UR8, R8 ;  /* 0x0000000809077c24 */ /* 0x001fca000f8e0208 */
[----:B-1----:R-:W-:-:S13]  /*0080*/  ISETP.GE.AND P0, PT, R7, UR4, PT ;  /* 0x0000000407007c0c */ /* 0x002fda000bf06270 */
[----:B------:R-:W0:Y:S02]  /*0090*/  @!P0 LDC.64 R4, c[0x0][0x380] ;  /* 0x0000e000ff048b82 */ /* 0x000e240000000a00 */
[----:B0-----:R-:W-:-:S05]  /*00a0*/  @!P0 IMAD.WIDE R4, R7, 0x8, R4 ;  /* 0x0000000807048825 */ /* 0x001fca00078e0204 */
[----:B--2---:R-:W2:Y:S01]  /*00b0*/  @!P0 LDG.E.64 R2, desc[UR6][R4.64] ;  /* 0x0000000604028981 */ /* 0x004ea2000c1e1b00 */
[----:B------:R-:W0:Y:S01]  /*00c0*/  S2UR UR5, SR_CgaCtaId ;  /* 0x00000000000579c3 */ /* 0x000e220000008800 */
[----:B------:R-:W-:Y:S01]  /*00d0*/  IMAD.U32 R0, RZ, RZ, UR8 ;  /* 0x00000008ff007e24 */ /* 0x000fe2000f8e00ff */
[----:B------:R-:W-:Y:S01]  /*00e0*/  UMOV UR4, 0x400 ;  /* 0x0000040000047882 */ /* 0x000fe20000000000 */
[----:B------:R-:W-:-:S03]  /*00f0*/  ISETP.NE.AND P0, PT, R8, RZ, PT ;  /* 0x000000ff0800720c */ /* 0x000fc60003f05270 */
[----:B------:R-:W-:Y:S01]  /*0100*/  ISETP.GE.U32.AND P1, PT, R0, 0x2, PT ;  /* 0x000000020000780c */ /* 0x000fe20003f26070 */
[----:B0-----:R-:W-:-:S06]  /*0110*/  ULEA UR4, UR5, UR4, 0x18 ;  /* 0x0000000405047291 */ /* 0x001fcc000f8ec0ff */
[----:B------:R-:W-:-:S05]  /*0120*/  LEA R7, R8, UR4, 0x3 ;  /* 0x0000000408077c11 */ /* 0x000fca000f8e18ff */
[----:B--2---:R0:W-:Y:S01]  /*0130*/  STS.64 [R7], R2 ;  /* 0x0000000207007388 */ /* 0x0041e20000000a00 */
[----:B------:R-:W-:Y:S06]  /*0140*/  BAR.SYNC.DEFER_BLOCKING 0x0 ;  /* 0x0000000000007b1d */ /* 0x000fec0000010000 */
[----:B------:R-:W-:Y:S05]  /*0150*/  @!P1 BRA `(.L_x_4) ;  /* 0x00000000002c9947 */ /* 0x000fea0003800000 */
.L_x_5:
        /* <DEDUP_REMOVED lines=11> */
.L_x_4:
[----:B------:R-:W-:Y:S05]  /*0210*/  @P0 EXIT ;  /* 0x000000000000094d */ /* 0x000fea0003800000 */
[----:B------:R-:W1:Y:S01]  /*0220*/  S2UR UR5, SR_CgaCtaId ;  /* 0x00000000000579c3 */ /* 0x000e620000008800 */
[----:B------:R-:W-:-:S07]  /*0230*/  UMOV UR4, 0x400 ;  /* 0x0000040000047882 */ /* 0x000fce0000000000 */
[----:B------:R-:W2:Y:S01]  /*0240*/  LDC.64 R4, c[0x0][0x388] ;  /* 0x0000e200ff047b82 */ /* 0x000ea20000000a00 */
[----:B-1----:R-:W-:Y:S01]  /*0250*/  ULEA UR4, UR5, UR4, 0x18 ;  /* 0x0000000405047291 */ /* 0x002fe2000f8ec0ff */
[----:B--2---:R-:W-:-:S08]  /*0260*/  IMAD.WIDE.U32 R4, R9, 0x8, R4 ;  /* 0x0000000809047825 */ /* 0x004fd000078e0004 */
[----:B0-----:R-:W0:Y:S04]  /*0270*/  LDS.64 R2, [UR4] ;  /* 0x00000004ff027984 */ /* 0x001e280008000a00 */
[----:B0-----:R-:W-:Y:S01]  /*0280*/  STG.E.64 desc[UR6][R4.64], R2 ;  /* 0x0000000204007986 */ /* 0x001fe2000c101b06 */
[----:B------:R-:W-:Y:S05]  /*0290*/  EXIT ;  /* 0x000000000000794d */ /* 0x000fea0003800000 */
.L_x_6:
        /* <DEDUP_REMOVED lines=14> */
.L_x_9:


//--------------------- .text._Z23squaredDifferenceKernelPKiS0_Pdi --------------------------
	.section	.text._Z23squaredDifferenceKernelPKiS0_Pdi,"ax",@progbits
	.align	128
        .global         _Z23squaredDifferenceKernelPKiS0_Pdi
        .type           _Z23squaredDifferenceKernelPKiS0_Pdi,@function
        .size           _Z23squaredDifferenceKernelPKiS0_Pdi,(.L_x_10 - _Z23squaredDifferenceKernelPKiS0_Pdi)
        .other          _Z23squaredDifferenceKernelPKiS0_Pdi,@"STO_CUDA_ENTRY STV_DEFAULT"
_Z23squaredDifferenceKernelPKiS0_Pdi:
.text._Z23squaredDifferenceKernelPKiS0_Pdi:
[----:B------:R-:W-:Y:S01]  /*0000*/  LDC R1, c[0x0][0x37c] ;  /* 0x0000df00ff017b82 */ /* 0x000fe20000000800 */
[----:B------:R-:W0:Y:S07]  /*0010*/  S2R R11, SR_TID.X ;  /* 0x00000000000b7919 */ /* 0x000e2e0000002100 */
[----:B------:R-:W0:Y:S01]  /*0020*/  S2UR UR4, SR_CTAID.X ;  /* 0x00000000000479c3 */ /* 0x000e220000002500 */
[----:B------:R-:W1:Y:S07]  /*0030*/  LDCU UR5, c[0x0][0x398] ;  /* 0x00007300ff0577ac */ /* 0x000e6e0008000800 */
[----:B------:R-:W0:Y:S02]  /*0040*/  LDC R0, c[0x0][0x360] ;  /* 0x0000d800ff007b82 */ /* 0x000e240000000800 */
[----:B0-----:R-:W-:-:S05]  /*0050*/  IMAD R11, R0, UR4, R11 ;  /* 0x00000004000b7c24 */ /* 0x001fca000f8e020b */
[----:B-1----:R-:W-:-:S13]  /*0060*/  ISETP.GE.AND P0, PT, R11, UR5, PT ;  /* 0x000000050b007c0c */ /* 0x002fda000bf06270 */
[----:B------:R-:W-:Y:S05]  /*0070*/  @P0 EXIT ;  /* 0x000000000000094d */ /* 0x000fea0003800000 */
[----:B------:R-:W0:Y:S01]  /*0080*/  LDC.64 R2, c[0x0][0x380] ;  /* 0x0000e000ff027b82 */ /* 0x000e220000000a00 */
[----:B------:R-:W1:Y:S07]  /*0090*/  LDCU.64 UR4, c[0x0][0x358] ;  /* 0x00006b00ff0477ac */ /* 0x000e6e0008000a00 */
[----:B------:R-:W2:Y:S08]  /*00a0*/  LDC.64 R4, c[0x0][0x388] ;  /* 0x0000e200ff047b82 */ /* 0x000eb00000000a00 */
[----:B------:R-:W3:Y:S01]  /*00b0*/  LDC.64 R8, c[0x0][0x390] ;  /* 0x0000e400ff087b82 */ /* 0x000ee20000000a00 */
[----:B0-----:R-:W-:-:S06]  /*00c0*/  IMAD.WIDE R2, R11, 0x4, R2 ;  /* 0x000000040b027825 */ /* 0x001fcc00078e0202 */
[----:B-1----:R-:W4:Y:S01]  /*00d0*/  LDG.E R2, desc[UR4][R2.64] ;  /* 0x0000000402027981 */ /* 0x002f22000c1e1900 */
[----:B--2---:R-:W-:-:S06]  /*00e0*/  IMAD.WIDE R4, R11, 0x4, R4 ;  /* 0x000000040b047825 */ /* 0x004fcc00078e0204 */
[----:B------:R-:W4:Y:S01]  /*00f0*/  LDG.E R5, desc[UR4][R4.64] ;  /* 0x0000000404057981 */ /* 0x000f22000c1e1900 */
[----:B---3--:R-:W-:Y:S01]  /*0100*/  IMAD.WIDE R8, R11, 0x8, R8 ;  /* 0x000000080b087825 */ /* 0x008fe200078e0208 */
[----:B----4-:R-:W-:-:S05]  /*0110*/  IADD3 R0, PT, PT, R2, -R5, RZ ;  /* 0x8000000502007210 */ /* 0x010fca0007ffe0ff */
[----:B------:R-:W-:-:S06]  /*0120*/  IMAD R6, R0, R0, RZ ;  /* 0x0000000000067224 */ /* 0x000fcc00078e02ff */
[----:B------:R-:W0:Y:S02]  /*0130*/  I2F.F64.U32 R6, R6 ;  /* 0x0000000600067312 */ /* 0x000e240000201800 */
[----:B0-----:R-:W-:Y:S01]  /*0140*/  STG.E.64 desc[UR4][R8.64], R6 ;  /* 0x0000000608007986 */ /* 0x001fe2000c101b04 */
[----:B------:R-:W-:Y:S05]  /*0150*/  EXIT ;  /* 0x000000000000794d */ /* 0x000fea0003800000 */
.L_x_7:
        /* <DEDUP_REMOVED lines=10> */
.L_x_10:


//--------------------- .nv.shared._Z20finalReductionKernelPdS_i --------------------------
	.section	.nv.shared._Z20finalReductionKernelPdS_i,"aw",@nobits
	.sectionflags	@""
	.align	8
.nv.shared._Z20finalReductionKernelPdS_i:
	.zero		9216


//--------------------- .nv.shared.reserved.0     --------------------------
	.section	.nv.shared.reserved.0,"aw",@nobits
	.weak		__nv_reservedSMEM_offset_0_alias
	.size		__nv_reservedSMEM_offset_0_alias, 0, 64
	.other		__nv_reservedSMEM_offset_0_alias,@"STO_CUDA_RESERVED_SHARED STV_DEFAULT"
__nv_reservedSMEM_offset_0_alias:
	.zero		0
	.zero		64


//--------------------- .nv.shared._Z12reduceKernelPdS_i --------------------------
	.section	.nv.shared._Z12reduceKernelPdS_i,"aw",@nobits
	.sectionflags	@""
	.align	8
.nv.shared._Z12reduceKernelPdS_i:
	.zero		9216


//--------------------- .nv.constant0._Z20finalReductionKernelPdS_i --------------------------
	.section	.nv.constant0._Z20finalReductionKernelPdS_i,"a",@progbits
	.sectionflags	@""
	.align	4
.nv.constant0._Z20finalReductionKernelPdS_i:
	.zero		916


//--------------------- .nv.constant0._Z12reduceKernelPdS_i --------------------------
	.section	.nv.constant0._Z12reduceKernelPdS_i,"a",@progbits
	.sectionflags	@""
	.align	4
.nv.constant0._Z12reduceKernelPdS_i:
	.zero		916


//--------------------- .nv.constant0._Z23squaredDifferenceKernelPKiS0_Pdi --------------------------
	.section	.nv.constant0._Z23squaredDifferenceKernelPKiS0_Pdi,"a",@progbits
	.sectionflags	@""
	.align	4
.nv.constant0._Z23squaredDifferenceKernelPKiS0_Pdi:
	.zero		924


//--------------------- SYMBOLS --------------------------

	.type		.nv.reservedSmem.offset0,@object
	.size		.nv.reservedSmem.offset0,0x4
	.type		.nv.reservedSmem.cap,@object
	.size		.nv.reservedSmem.cap,0x4
